//
// Generated by NVIDIA NVVM Compiler
//
// Compiler Build ID: CL-36424714
// Cuda compilation tools, release 13.0, V13.0.88
// Based on NVVM 20.0.0
//

.version 9.0
.target sm_100
.address_size 64

	// .globl	_Z17add_linear_accessiPdS_

.visible .entry _Z17add_linear_accessiPdS_(
	.param .u32 _Z17add_linear_accessiPdS__param_0,
	.param .u64 .ptr .align 1 _Z17add_linear_accessiPdS__param_1,
	.param .u64 .ptr .align 1 _Z17add_linear_accessiPdS__param_2
)
{
	.reg .pred 	%p<7>;
	.reg .b32 	%r<31>;
	.reg .b64 	%rd<18>;
	.reg .b64 	%fd<16>;

	ld.param.u32 	%r12, [_Z17add_linear_accessiPdS__param_0];
	ld.param.u64 	%rd3, [_Z17add_linear_accessiPdS__param_1];
	ld.param.u64 	%rd4, [_Z17add_linear_accessiPdS__param_2];
	cvta.to.global.u64 	%rd1, %rd4;
	cvta.to.global.u64 	%rd2, %rd3;
	mov.u32 	%r13, %tid.x;
	mov.u32 	%r14, %ntid.x;
	mov.u32 	%r15, %ctaid.x;
	mad.lo.s32 	%r29, %r14, %r15, %r13;
	mov.u32 	%r16, %nctaid.x;
	mul.lo.s32 	%r2, %r16, %r14;
	setp.ge.s32 	%p1, %r29, %r12;
	@%p1 bra 	$L__BB0_7;
	add.s32 	%r17, %r29, %r2;
	max.s32 	%r18, %r12, %r17;
	setp.lt.s32 	%p2, %r17, %r12;
	selp.u32 	%r19, 1, 0, %p2;
	add.s32 	%r20, %r17, %r19;
	sub.s32 	%r21, %r18, %r20;
	div.u32 	%r22, %r21, %r2;
	add.s32 	%r3, %r22, %r19;
	and.b32  	%r23, %r3, 3;
	setp.eq.s32 	%p3, %r23, 3;
	@%p3 bra 	$L__BB0_4;
	add.s32 	%r24, %r3, 1;
	and.b32  	%r25, %r24, 3;
	neg.s32 	%r27, %r25;
$L__BB0_3:
	.pragma "nounroll";
	mul.wide.s32 	%rd5, %r29, 8;
	add.s64 	%rd6, %rd1, %rd5;
	add.s64 	%rd7, %rd2, %rd5;
	ld.global.f64 	%fd1, [%rd7];
	ld.global.f64 	%fd2, [%rd6];
	add.f64 	%fd3, %fd1, %fd2;
	st.global.f64 	[%rd6], %fd3;
	add.s32 	%r29, %r29, %r2;
	add.s32 	%r27, %r27, 1;
	setp.ne.s32 	%p4, %r27, 0;
	@%p4 bra 	$L__BB0_3;
$L__BB0_4:
	setp.lt.u32 	%p5, %r3, 3;
	@%p5 bra 	$L__BB0_7;
	mul.wide.s32 	%rd11, %r2, 8;
	shl.b32 	%r26, %r2, 2;
$L__BB0_6:
	mul.wide.s32 	%rd8, %r29, 8;
	add.s64 	%rd9, %rd2, %rd8;
	ld.global.f64 	%fd4, [%rd9];
	add.s64 	%rd10, %rd1, %rd8;
	ld.global.f64 	%fd5, [%rd10];
	add.f64 	%fd6, %fd4, %fd5;
	st.global.f64 	[%rd10], %fd6;
	add.s64 	%rd12, %rd9, %rd11;
	ld.global.f64 	%fd7, [%rd12];
	add.s64 	%rd13, %rd10, %rd11;
	ld.global.f64 	%fd8, [%rd13];
	add.f64 	%fd9, %fd7, %fd8;
	st.global.f64 	[%rd13], %fd9;
	add.s64 	%rd14, %rd12, %rd11;
	ld.global.f64 	%fd10, [%rd14];
	add.s64 	%rd15, %rd13, %rd11;
	ld.global.f64 	%fd11, [%rd15];
	add.f64 	%fd12, %fd10, %fd11;
	st.global.f64 	[%rd15], %fd12;
	add.s64 	%rd16, %rd14, %rd11;
	ld.global.f64 	%fd13, [%rd16];
	add.s64 	%rd17, %rd15, %rd11;
	ld.global.f64 	%fd14, [%rd17];
	add.f64 	%fd15, %fd13, %fd14;
	st.global.f64 	[%rd17], %fd15;
	add.s32 	%r29, %r26, %r29;
	setp.lt.s32 	%p6, %r29, %r12;
	@%p6 bra 	$L__BB0_6;
$L__BB0_7:
	ret;

}
	// .globl	_Z22add_consecutive_accessiPdS_
.visible .entry _Z22add_consecutive_accessiPdS_(
	.param .u32 _Z22add_consecutive_accessiPdS__param_0,
	.param .u64 .ptr .align 1 _Z22add_consecutive_accessiPdS__param_1,
	.param .u64 .ptr .align 1 _Z22add_consecutive_accessiPdS__param_2
)
{
	.reg .pred 	%p<6>;
	.reg .b32 	%r<31>;
	.reg .b64 	%rd<13>;
	.reg .b64 	%fd<16>;

	ld.param.u32 	%r15, [_Z22add_consecutive_accessiPdS__param_0];
	ld.param.u64 	%rd5, [_Z22add_consecutive_accessiPdS__param_1];
	ld.param.u64 	%rd6, [_Z22add_consecutive_accessiPdS__param_2];
	cvta.to.global.u64 	%rd1, %rd6;
	cvta.to.global.u64 	%rd2, %rd5;
	mov.u32 	%r16, %nctaid.x;
	div.u32 	%r17, %r15, %r16;
	mov.u32 	%r18, %ntid.x;
	mul.lo.s32 	%r19, %r18, %r16;
	div.u32 	%r20, %r15, %r19;
	mov.u32 	%r21, %tid.x;
	mul.lo.s32 	%r1, %r20, %r21;
	mov.u32 	%r22, %ctaid.x;
	mul.lo.s32 	%r2, %r17, %r22;
	add.s32 	%r29, %r1, %r2;
	add.s32 	%r4, %r29, %r20;
	setp.lt.s32 	%p1, %r20, 1;
	@%p1 bra 	$L__BB1_7;
	add.s32 	%r23, %r29, 1;
	max.s32 	%r5, %r23, %r4;
	sub.s32 	%r24, %r5, %r29;
	and.b32  	%r6, %r24, 3;
	setp.eq.s32 	%p2, %r6, 0;
	@%p2 bra 	$L__BB1_4;
	neg.s32 	%r27, %r6;
$L__BB1_3:
	.pragma "nounroll";
	mul.wide.s32 	%rd7, %r29, 8;
	add.s64 	%rd8, %rd2, %rd7;
	ld.global.f64 	%fd1, [%rd8];
	add.s64 	%rd9, %rd1, %rd7;
	ld.global.f64 	%fd2, [%rd9];
	add.f64 	%fd3, %fd1, %fd2;
	st.global.f64 	[%rd9], %fd3;
	add.s32 	%r29, %r29, 1;
	add.s32 	%r27, %r27, 1;
	setp.ne.s32 	%p3, %r27, 0;
	@%p3 bra 	$L__BB1_3;
$L__BB1_4:
	sub.s32 	%r25, %r2, %r5;
	add.s32 	%r26, %r25, %r1;
	setp.gt.u32 	%p4, %r26, -4;
	@%p4 bra 	$L__BB1_7;
	add.s64 	%rd3, %rd2, 16;
	add.s64 	%rd4, %rd1, 16;
$L__BB1_6:
	mul.wide.s32 	%rd10, %r29, 8;
	add.s64 	%rd11, %rd3, %rd10;
	add.s64 	%rd12, %rd4, %rd10;
	ld.global.f64 	%fd4, [%rd11+-16];
	ld.global.f64 	%fd5, [%rd12+-16];
	add.f64 	%fd6, %fd4, %fd5;
	st.global.f64 	[%rd12+-16], %fd6;
	ld.global.f64 	%fd7, [%rd11+-8];
	ld.global.f64 	%fd8, [%rd12+-8];
	add.f64 	%fd9, %fd7, %fd8;
	st.global.f64 	[%rd12+-8], %fd9;
	ld.global.f64 	%fd10, [%rd11];
	ld.global.f64 	%fd11, [%rd12];
	add.f64 	%fd12, %fd10, %fd11;
	st.global.f64 	[%rd12], %fd12;
	ld.global.f64 	%fd13, [%rd11+8];
	ld.global.f64 	%fd14, [%rd12+8];
	add.f64 	%fd15, %fd13, %fd14;
	st.global.f64 	[%rd12+8], %fd15;
	add.s32 	%r29, %r29, 4;
	setp.lt.s32 	%p5, %r29, %r4;
	@%p5 bra 	$L__BB1_6;
$L__BB1_7:
	ret;

}


// ===== COMPILED SASS (sm_100) =====

	.target	sm_100

	.elftype	@"ET_EXEC"


//--------------------- .note.nv.tkinfo           --------------------------
	.section	.note.nv.tkinfo,"",@"SHT_NOTE"
	.sectionflags	@"SHF_NOTE_NV_TKINFO"
	.tkinfo
        /*0018*/ 	.word	0x00000002
        /*0030*/ 	.string	""
        /*0030*/ 	.string	"ptxas"
        /*0030*/ 	.string	"Cuda compilation tools, release 13.0, V13.0.88"
        /*0030*/ 	.string	"Build cuda_13.0.r13.0/compiler.36424714_0"
        /*0030*/ 	.string	"-arch sm_100 -m 64 "



//--------------------- .note.nv.cuinfo           --------------------------
	.section	.note.nv.cuinfo,"",@"SHT_NOTE"
	.sectionflags	@"SHF_NOTE_NV_CUINFO"
        /*0018*/ 	.short	0x0002
        /*001a*/ 	.short	0x0064
        /*001c*/ 	.short	0x0082
	.zero		2


//--------------------- .nv.info                  --------------------------
	.section	.nv.info,"",@"SHT_CUDA_INFO"
	.align	4


	//----- nvinfo : EIATTR_REGCOUNT
	.align		4
        /*0000*/ 	.byte	0x04, 0x2f
        /*0002*/ 	.short	(.L_1 - .L_0)
	.align		4
.L_0:
        /*0004*/ 	.word	index@(_Z17add_linear_accessiPdS_)
        /*0008*/ 	.word	0x00000018


	//----- nvinfo : EIATTR_FRAME_SIZE
	.align		4
.L_1:
        /*000c*/ 	.byte	0x04, 0x11
        /*000e*/ 	.short	(.L_3 - .L_2)
	.align		4
.L_2:
        /*0010*/ 	.word	index@(_Z17add_linear_accessiPdS_)
        /*0014*/ 	.word	0x00000000


	//----- nvinfo : EIATTR_REGCOUNT
	.align		4
.L_3:
        /*0018*/ 	.byte	0x04, 0x2f
        /*001a*/ 	.short	(.L_5 - .L_4)
	.align		4
.L_4:
        /*001c*/ 	.word	index@(_Z22add_consecutive_accessiPdS_)
        /*0020*/ 	.word	0x00000014


	//----- nvinfo : EIATTR_FRAME_SIZE
	.align		4
.L_5:
        /*0024*/ 	.byte	0x04, 0x11
        /*0026*/ 	.short	(.L_7 - .L_6)
	.align		4
.L_6:
        /*0028*/ 	.word	index@(_Z22add_consecutive_accessiPdS_)
        /*002c*/ 	.word	0x00000000


	//----- nvinfo : EIATTR_MIN_STACK_SIZE
	.align		4
.L_7:
        /*0030*/ 	.byte	0x04, 0x12
        /*0032*/ 	.short	(.L_9 - .L_8)
	.align		4
.L_8:
        /*0034*/ 	.word	index@(_Z22add_consecutive_accessiPdS_)
        /*0038*/ 	.word	0x00000000


	//----- nvinfo : EIATTR_MIN_STACK_SIZE
	.align		4
.L_9:
        /*003c*/ 	.byte	0x04, 0x12
        /*003e*/ 	.short	(.L_11 - .L_10)
	.align		4
.L_10:
        /*0040*/ 	.word	index@(_Z17add_linear_accessiPdS_)
        /*0044*/ 	.word	0x00000000
.L_11:


//--------------------- .nv.compat                --------------------------
	.section	.nv.compat,"",@"SHT_CUDA_COMPAT_INFO"
	.align	4
        /*0000*/ 	.byte	0x02, 0x09, 0x00, 0x00, 0x02, 0x02, 0x01, 0x00, 0x02, 0x05, 0x05, 0x00, 0x03, 0x07, 0x01, 0x01
        /*0010*/ 	.byte	0x02, 0x03, 0x00, 0x00, 0x02, 0x06, 0x01, 0x00, 0x04, 0x0b, 0x08, 0x00, 0x01, 0x00, 0x00, 0x00
        /*0020*/ 	.byte	0x00, 0x00, 0x00, 0x00


//--------------------- .nv.info._Z22add_consecutive_accessiPdS_ --------------------------
	.section	.nv.info._Z22add_consecutive_accessiPdS_,"",@"SHT_CUDA_INFO"
	.sectionflags	@""
	.align	4


	//----- nvinfo : EIATTR_CUDA_API_VERSION
	.align		4
        /*0000*/ 	.byte	0x04, 0x37
        /*0002*/ 	.short	(.L_13 - .L_12)
.L_12:
        /*0004*/ 	.word	0x00000082


	//----- nvinfo : EIATTR_KPARAM_INFO
	.align		4
.L_13:
        /*0008*/ 	.byte	0x04, 0x17
        /*000a*/ 	.short	(.L_15 - .L_14)
.L_14:
        /*000c*/ 	.word	0x00000000
        /*0010*/ 	.short	0x0002
        /*0012*/ 	.short	0x0010
        /*0014*/ 	.byte	0x00, 0xf5, 0x21, 0x00


	//----- nvinfo : EIATTR_KPARAM_INFO
	.align		4
.L_15:
        /*0018*/ 	.byte	0x04, 0x17
        /*001a*/ 	.short	(.L_17 - .L_16)
.L_16:
        /*001c*/ 	.word	0x00000000
        /*0020*/ 	.short	0x0001
        /*0022*/ 	.short	0x0008
        /*0024*/ 	.byte	0x00, 0xf5, 0x21, 0x00


	//----- nvinfo : EIATTR_KPARAM_INFO
	.align		4
.L_17:
        /*0028*/ 	.byte	0x04, 0x17
        /*002a*/ 	.short	(.L_19 - .L_18)
.L_18:
        /*002c*/ 	.word	0x00000000
        /*0030*/ 	.short	0x0000
        /*0032*/ 	.short	0x0000
        /*0034*/ 	.byte	0x00, 0xf0, 0x11, 0x00


	//----- nvinfo : EIATTR_SPARSE_MMA_MASK
	.align		4
.L_19:
        /*0038*/ 	.byte	0x03, 0x50
        /*003a*/ 	.short	0x0000


	//----- nvinfo : EIATTR_MAXREG_COUNT
	.align		4
        /*003c*/ 	.byte	0x03, 0x1b
        /*003e*/ 	.short	0x00ff


	//----- nvinfo : EIATTR_MERCURY_ISA_VERSION
	.align		4
        /*0040*/ 	.byte	0x03, 0x5f
        /*0042*/ 	.short	0x0101


	//----- nvinfo : EIATTR_VRC_CTA_INIT_COUNT
	.align		4
        /*0044*/ 	.byte	0x02, 0x4a
	.zero		1
	.zero		1


	//----- nvinfo : EIATTR_EXIT_INSTR_OFFSETS
	.align		4
        /*0048*/ 	.byte	0x04, 0x1c
        /*004a*/ 	.short	(.L_21 - .L_20)


	//   ....[0]....
.L_20:
        /*004c*/ 	.word	0x000002c0


	//   ....[1]....
        /*0050*/ 	.word	0x00000470


	//   ....[2]....
        /*0054*/ 	.word	0x00000670


	//----- nvinfo : EIATTR_CRS_STACK_SIZE
	.align		4
.L_21:
        /*0058*/ 	.byte	0x04, 0x1e
        /*005a*/ 	.short	(.L_23 - .L_22)
.L_22:
        /*005c*/ 	.word	0x00000000


	//----- nvinfo : EIATTR_CBANK_PARAM_SIZE
	.align		4
.L_23:
        /*0060*/ 	.byte	0x03, 0x19
        /*0062*/ 	.short	0x0018


	//----- nvinfo : EIATTR_PARAM_CBANK
	.align		4
        /*0064*/ 	.byte	0x04, 0x0a
        /*0066*/ 	.short	(.L_25 - .L_24)
	.align		4
.L_24:
        /*0068*/ 	.word	index@(.nv.constant0._Z22add_consecutive_accessiPdS_)
        /*006c*/ 	.short	0x0380
        /*006e*/ 	.short	0x0018


	//----- nvinfo : EIATTR_SW_WAR
	.align		4
.L_25:
        /*0070*/ 	.byte	0x04, 0x36
        /*0072*/ 	.short	(.L_27 - .L_26)
.L_26:
        /*0074*/ 	.word	0x00000008
.L_27:


//--------------------- .nv.info._Z17add_linear_accessiPdS_ --------------------------
	.section	.nv.info._Z17add_linear_accessiPdS_,"",@"SHT_CUDA_INFO"
	.sectionflags	@""
	.align	4


	//----- nvinfo : EIATTR_CUDA_API_VERSION
	.align		4
        /*0000*/ 	.byte	0x04, 0x37
        /*0002*/ 	.short	(.L_29 - .L_28)
.L_28:
        /*0004*/ 	.word	0x00000082


	//----- nvinfo : EIATTR_KPARAM_INFO
	.align		4
.L_29:
        /*0008*/ 	.byte	0x04, 0x17
        /*000a*/ 	.short	(.L_31 - .L_30)
.L_30:
        /*000c*/ 	.word	0x00000000
        /*0010*/ 	.short	0x0002
        /*0012*/ 	.short	0x0010
        /*0014*/ 	.byte	0x00, 0xf5, 0x21, 0x00


	//----- nvinfo : EIATTR_KPARAM_INFO
	.align		4
.L_31:
        /*0018*/ 	.byte	0x04, 0x17
        /*001a*/ 	.short	(.L_33 - .L_32)
.L_32:
        /*001c*/ 	.word	0x00000000
        /*0020*/ 	.short	0x0001
        /*0022*/ 	.short	0x0008
        /*0024*/ 	.byte	0x00, 0xf5, 0x21, 0x00


	//----- nvinfo : EIATTR_KPARAM_INFO
	.align		4
.L_33:
        /*0028*/ 	.byte	0x04, 0x17
        /*002a*/ 	.short	(.L_35 - .L_34)
.L_34:
        /*002c*/ 	.word	0x00000000
        /*0030*/ 	.short	0x0000
        /*0032*/ 	.short	0x0000
        /*0034*/ 	.byte	0x00, 0xf0, 0x11, 0x00


	//----- nvinfo : EIATTR_SPARSE_MMA_MASK
	.align		4
.L_35:
        /*0038*/ 	.byte	0x03, 0x50
        /*003a*/ 	.short	0x0000


	//----- nvinfo : EIATTR_MAXREG_COUNT
	.align		4
        /*003c*/ 	.byte	0x03, 0x1b
        /*003e*/ 	.short	0x00ff


	//----- nvinfo : EIATTR_MERCURY_ISA_VERSION
	.align		4
        /*0040*/ 	.byte	0x03, 0x5f
        /*0042*/ 	.short	0x0101


	//----- nvinfo : EIATTR_VRC_CTA_INIT_COUNT
	.align		4
        /*0044*/ 	.byte	0x02, 0x4a
	.zero		1
	.zero		1


	//----- nvinfo : EIATTR_EXIT_INSTR_OFFSETS
	.align		4
        /*0048*/ 	.byte	0x04, 0x1c
        /*004a*/ 	.short	(.L_37 - .L_36)


	//   ....[0]....
.L_36:
        /*004c*/ 	.word	0x00000090


	//   ....[1]....
        /*0050*/ 	.word	0x00000380


	//   ....[2]....
        /*0054*/ 	.word	0x00000560


	//----- nvinfo : EIATTR_CRS_STACK_SIZE
	.align		4
.L_37:
        /*0058*/ 	.byte	0x04, 0x1e
        /*005a*/ 	.short	(.L_39 - .L_38)
.L_38:
        /*005c*/ 	.word	0x00000000


	//----- nvinfo : EIATTR_CBANK_PARAM_SIZE
	.align		4
.L_39:
        /*0060*/ 	.byte	0x03, 0x19
        /*0062*/ 	.short	0x0018


	//----- nvinfo : EIATTR_PARAM_CBANK
	.align		4
        /*0064*/ 	.byte	0x04, 0x0a
        /*0066*/ 	.short	(.L_41 - .L_40)
	.align		4
.L_40:
        /*0068*/ 	.word	index@(.nv.constant0._Z17add_linear_accessiPdS_)
        /*006c*/ 	.short	0x0380
        /*006e*/ 	.short	0x0018


	//----- nvinfo : EIATTR_SW_WAR
	.align		4
.L_41:
        /*0070*/ 	.byte	0x04, 0x36
        /*0072*/ 	.short	(.L_43 - .L_42)
.L_42:
        /*0074*/ 	.word	0x00000008
.L_43:


//--------------------- .nv.callgraph             --------------------------
	.section	.nv.callgraph,"",@"SHT_CUDA_CALLGRAPH"
	.align	4
	.sectionentsize	8
	.align		4
        /*0000*/ 	.word	0x00000000
	.align		4
        /*0004*/ 	.word	0xffffffff
	.align		4
        /*0008*/ 	.word	0x00000000
	.align		4
        /*000c*/ 	.word	0xfffffffe
	.align		4
        /*0010*/ 	.word	0x00000000
	.align		4
        /*0014*/ 	.word	0xfffffffd
	.align		4
        /*0018*/ 	.word	0x00000000
	.align		4
        /*001c*/ 	.word	0xfffffffc


//--------------------- .text._Z22add_consecutive_accessiPdS_ --------------------------
	.section	.text._Z22add_consecutive_accessiPdS_,"ax",@progbits
	.align	128
        .global         _Z22add_consecutive_accessiPdS_
        .type           _Z22add_consecutive_accessiPdS_,@function
        .size           _Z22add_consecutive_accessiPdS_,(.L_x_10 - _Z22add_consecutive_accessiPdS_)
        .other          _Z22add_consecutive_accessiPdS_,@"STO_CUDA_ENTRY STV_DEFAULT"
_Z22add_consecutive_accessiPdS_:
.text._Z22add_consecutive_accessiPdS_:
[----:B------:R-:W-:Y:S01]  /*0000*/  LDC R1, c[0x0][0x37c] ;  /* 0x0000df00ff017b82 */ /* 0x000fe20000000800 */
[----:B------:R-:W0:Y:S07]  /*0010*/  LDCU UR5, c[0x0][0x370] ;  /* 0x00006e00ff0577ac */ /* 0x000e2e0008000800 */
[----:B------:R-:W1:Y:S01]  /*0020*/  LDC R8, c[0x0][0x380] ;  /* 0x0000e000ff087b82 */ /* 0x000e620000000800 */
[----:B------:R-:W2:Y:S07]  /*0030*/  LDCU UR4, c[0x0][0x360] ;  /* 0x00006c00ff0477ac */ /* 0x000eae0008000800 */
[----:B------:R-:W3:Y:S01]  /*0040*/  S2UR UR6, SR_CTAID.X ;  /* 0x00000000000679c3 */ /* 0x000ee20000002500 */
[----:B0-----:R-:W0:Y:S01]  /*0050*/  I2F.U32.RP R0, UR5 ;  /* 0x0000000500007d06 */ /* 0x001e220008209000 */
[----:B--2---:R-:W-:-:S06]  /*0060*/  UIMAD UR4, UR5, UR4, URZ ;  /* 0x00000004050472a4 */ /* 0x004fcc000f8e02ff */
[----:B------:R-:W-:Y:S01]  /*0070*/  IMAD R7, RZ, RZ, -UR4 ;  /* 0x80000004ff077e24 */ /* 0x000fe2000f8e02ff */
[----:B------:R-:W-:Y:S02]  /*0080*/  ISETP.NE.U32.AND P2, PT, RZ, UR4, PT ;  /* 0x00000004ff007c0c */ /* 0x000fe4000bf45070 */
[----:B------:R-:W2:Y:S08]  /*0090*/  I2F.U32.RP R6, UR4 ;  /* 0x0000000400067d06 */ /* 0x000eb00008209000 */
[----:B0-----:R-:W0:Y:S08]  /*00a0*/  MUFU.RCP R0, R0 ;  /* 0x0000000000007308 */ /* 0x001e300000001000 */
[----:B--2---:R-:W2:Y:S01]  /*00b0*/  MUFU.RCP R6, R6 ;  /* 0x0000000600067308 */ /* 0x004ea20000001000 */
[----:B0-----:R-:W-:-:S07]  /*00c0*/  VIADD R2, R0, 0xffffffe ;  /* 0x0ffffffe00027836 */ /* 0x001fce0000000000 */
[----:B------:R0:W4:Y:S01]  /*00d0*/  F2I.FTZ.U32.TRUNC.NTZ R3, R2 ;  /* 0x0000000200037305 */ /* 0x000122000021f000 */
[----:B--2---:R-:W-:-:S07]  /*00e0*/  IADD3 R4, PT, PT, R6, 0xffffffe, RZ ;  /* 0x0ffffffe06047810 */ /* 0x004fce0007ffe0ff */
[----:B------:R2:W5:Y:S01]  /*00f0*/  F2I.FTZ.U32.TRUNC.NTZ R5, R4 ;  /* 0x0000000400057305 */ /* 0x000562000021f000 */
[----:B0-----:R-:W-:Y:S01]  /*0100*/  HFMA2 R2, -RZ, RZ, 0, 0 ;  /* 0x00000000ff027431 */ /* 0x001fe200000001ff */
[----:B----4-:R-:W-:Y:S01]  /*0110*/  IADD3 R0, PT, PT, RZ, -R3, RZ ;  /* 0x80000003ff007210 */ /* 0x010fe20007ffe0ff */
[----:B--2---:R-:W-:Y:S02]  /*0120*/  IMAD.MOV.U32 R4, RZ, RZ, RZ ;  /* 0x000000ffff047224 */ /* 0x004fe400078e00ff */
[----:B-----5:R-:W-:-:S04]  /*0130*/  IMAD R7, R7, R5, RZ ;  /* 0x0000000507077224 */ /* 0x020fc800078e02ff */
[----:B------:R-:W-:-:S04]  /*0140*/  IMAD.HI.U32 R5, R5, R7, R4 ;  /* 0x0000000705057227 */ /* 0x000fc800078e0004 */
[----:B------:R-:W-:Y:S02]  /*0150*/  IMAD R7, R0, UR5, RZ ;  /* 0x0000000500077c24 */ /* 0x000fe4000f8e02ff */
[----:B-1----:R-:W-:-:S04]  /*0160*/  IMAD.HI.U32 R4, R5, R8, RZ ;  /* 0x0000000805047227 */ /* 0x002fc800078e00ff */
[----:B------:R-:W-:-:S04]  /*0170*/  IMAD.HI.U32 R2, R3, R7, R2 ;  /* 0x0000000703027227 */ /* 0x000fc800078e0002 */
[----:B------:R-:W-:Y:S02]  /*0180*/  IMAD.MOV R3, RZ, RZ, -R4 ;  /* 0x000000ffff037224 */ /* 0x000fe400078e0a04 */
[----:B------:R-:W-:-:S04]  /*0190*/  IMAD.HI.U32 R2, R2, R8, RZ ;  /* 0x0000000802027227 */ /* 0x000fc800078e00ff */
[----:B------:R-:W-:Y:S01]  /*01a0*/  IMAD R3, R3, UR4, R8 ;  /* 0x0000000403037c24 */ /* 0x000fe2000f8e0208 */
[----:B------:R-:W-:-:S04]  /*01b0*/  IADD3 R5, PT, PT, -R2, RZ, RZ ;  /* 0x000000ff02057210 */ /* 0x000fc80007ffe1ff */
[----:B------:R-:W-:Y:S01]  /*01c0*/  ISETP.GE.U32.AND P4, PT, R3, UR4, PT ;  /* 0x0000000403007c0c */ /* 0x000fe2000bf86070 */
[----:B------:R-:W-:-:S05]  /*01d0*/  IMAD R0, R5, UR5, R8 ;  /* 0x0000000505007c24 */ /* 0x000fca000f8e0208 */
[----:B------:R-:W-:-:S07]  /*01e0*/  ISETP.GE.U32.AND P0, PT, R0, UR5, PT ;  /* 0x0000000500007c0c */ /* 0x000fce000bf06070 */
[----:B------:R-:W-:Y:S02]  /*01f0*/  @P4 VIADD R3, R3, -UR4 ;  /* 0x8000000403034c36 */ /* 0x000fe40008000000 */
[----:B------:R-:W-:Y:S01]  /*0200*/  @P4 VIADD R4, R4, 0x1 ;  /* 0x0000000104044836 */ /* 0x000fe20000000000 */
[----:B------:R-:W-:Y:S02]  /*0210*/  ISETP.NE.U32.AND P4, PT, RZ, UR5, PT ;  /* 0x00000005ff007c0c */ /* 0x000fe4000bf85070 */
[----:B------:R-:W-:Y:S01]  /*0220*/  ISETP.GE.U32.AND P1, PT, R3, UR4, PT ;  /* 0x0000000403007c0c */ /* 0x000fe2000bf26070 */
[----:B------:R-:W-:Y:S01]  /*0230*/  @P0 VIADD R2, R2, 0x1 ;  /* 0x0000000102020836 */ /* 0x000fe20000000000 */
[----:B------:R-:W-:-:S04]  /*0240*/  @P0 IADD3 R0, PT, PT, R0, -UR5, RZ ;  /* 0x8000000500000c10 */ /* 0x000fc8000fffe0ff */
[----:B------:R-:W-:-:S07]  /*0250*/  ISETP.GE.U32.AND P3, PT, R0, UR5, PT ;  /* 0x0000000500007c0c */ /* 0x000fce000bf66070 */
[----:B------:R-:W-:Y:S02]  /*0260*/  @P1 IADD3 R4, PT, PT, R4, 0x1, RZ ;  /* 0x0000000104041810 */ /* 0x000fe40007ffe0ff */
[----:B------:R-:W-:-:S04]  /*0270*/  @!P2 LOP3.LUT R4, RZ, UR4, RZ, 0x33, !PT ;  /* 0x00000004ff04ac12 */ /* 0x000fc8000f8e33ff */
[----:B------:R-:W-:Y:S02]  /*0280*/  ISETP.GE.AND P0, PT, R4, 0x1, PT ;  /* 0x000000010400780c */ /* 0x000fe40003f06270 */
[----:B------:R-:W-:Y:S02]  /*0290*/  @P3 IADD3 R2, PT, PT, R2, 0x1, RZ ;  /* 0x0000000102023810 */ /* 0x000fe40007ffe0ff */
[----:B------:R-:W-:-:S05]  /*02a0*/  @!P4 LOP3.LUT R2, RZ, UR5, RZ, 0x33, !PT ;  /* 0x00000005ff02cc12 */ /* 0x000fca000f8e33ff */
[----:B---3--:R-:W-:-:S04]  /*02b0*/  IMAD R5, R2, UR6, RZ ;  /* 0x0000000602057c24 */ /* 0x008fc8000f8e02ff */
[----:B------:R-:W-:Y:S05]  /*02c0*/  @!P0 EXIT ;  /* 0x000000000000894d */ /* 0x000fea0003800000 */
[----:B------:R-:W0:Y:S01]  /*02d0*/  S2R R3, SR_TID.X ;  /* 0x0000000000037919 */ /* 0x000e220000002100 */
[----:B------:R-:W1:Y:S01]  /*02e0*/  LDCU.64 UR8, c[0x0][0x358] ;  /* 0x00006b00ff0877ac */ /* 0x000e620008000a00 */
[----:B------:R-:W-:Y:S01]  /*02f0*/  BSSY.RECONVERGENT B0, `(.L_x_0) ;  /* 0x0000017000007945 */ /* 0x000fe20003800200 */
[----:B0-----:R-:W-:-:S04]  /*0300*/  IMAD R2, R4, R3, RZ ;  /* 0x0000000304027224 */ /* 0x001fc800078e02ff */
[----:B------:R-:W-:-:S05]  /*0310*/  IMAD.IADD R3, R2, 0x1, R5 ;  /* 0x0000000102037824 */ /* 0x000fca00078e0205 */
[----:B------:R-:W-:-:S04]  /*0320*/  IADD3 R0, PT, PT, R4, R3, RZ ;  /* 0x0000000304007210 */ /* 0x000fc80007ffe0ff */
[----:B------:R-:W-:-:S04]  /*0330*/  VIADDMNMX R6, R3, 0x1, R0, !PT ;  /* 0x0000000103067846 */ /* 0x000fc80007800100 */
[----:B------:R-:W-:Y:S01]  /*0340*/  IADD3 R2, PT, PT, R2, R5, -R6 ;  /* 0x0000000502027210 */ /* 0x000fe20007ffe806 */
[----:B------:R-:W-:-:S03]  /*0350*/  IMAD.IADD R4, R6, 0x1, -R3 ;  /* 0x0000000106047824 */ /* 0x000fc600078e0a03 */
[----:B------:R-:W-:Y:S02]  /*0360*/  ISETP.GT.U32.AND P1, PT, R2, -0x4, PT ;  /* 0xfffffffc0200780c */ /* 0x000fe40003f24070 */
[----:B------:R-:W-:-:S13]  /*0370*/  LOP3.LUT P0, R4, R4, 0x3, RZ, 0xc0, !PT ;  /* 0x0000000304047812 */ /* 0x000fda000780c0ff */
[----:B-1----:R-:W-:Y:S05]  /*0380*/  @!P0 BRA `(.L_x_1) ;  /* 0x0000000000348947 */ /* 0x002fea0003800000 */
[----:B------:R-:W0:Y:S01]  /*0390*/  LDC.64 R10, c[0x0][0x388] ;  /* 0x0000e200ff0a7b82 */ /* 0x000e220000000a00 */
[----:B------:R-:W-:-:S07]  /*03a0*/  IADD3 R2, PT, PT, -R4, RZ, RZ ;  /* 0x000000ff04027210 */ /* 0x000fce0007ffe1ff */
[----:B------:R-:W1:Y:S02]  /*03b0*/  LDC.64 R12, c[0x0][0x390] ;  /* 0x0000e400ff0c7b82 */ /* 0x000e640000000a00 */
.L_x_2:
[----:B0-----:R-:W-:-:S04]  /*03c0*/  IMAD.WIDE R4, R3, 0x8, R10 ;  /* 0x0000000803047825 */ /* 0x001fc800078e020a */
[C---:B-12---:R-:W-:Y:S02]  /*03d0*/  IMAD.WIDE R6, R3.reuse, 0x8, R12 ;  /* 0x0000000803067825 */ /* 0x046fe400078e020c */
[----:B------:R-:W2:Y:S04]  /*03e0*/  LDG.E.64 R4, desc[UR8][R4.64] ;  /* 0x0000000804047981 */ /* 0x000ea8000c1e1b00 */
[----:B------:R-:W2:Y:S01]  /*03f0*/  LDG.E.64 R8, desc[UR8][R6.64] ;  /* 0x0000000806087981 */ /* 0x000ea2000c1e1b00 */
[----:B------:R-:W-:Y:S01]  /*0400*/  VIADD R2, R2, 0x1 ;  /* 0x0000000102027836 */ /* 0x000fe20000000000 */
[----:B------:R-:W-:-:S04]  /*0410*/  IADD3 R3, PT, PT, R3, 0x1, RZ ;  /* 0x0000000103037810 */ /* 0x000fc80007ffe0ff */
[----:B------:R-:W-:Y:S01]  /*0420*/  ISETP.NE.AND P0, PT, R2, RZ, PT ;  /* 0x000000ff0200720c */ /* 0x000fe20003f05270 */
[----:B--2---:R-:W-:-:S07]  /*0430*/  DADD R8, R4, R8 ;  /* 0x0000000004087229 */ /* 0x004fce0000000008 */
[----:B------:R2:W-:Y:S05]  /*0440*/  STG.E.64 desc[UR8][R6.64], R8 ;  /* 0x0000000806007986 */ /* 0x0005ea000c101b08 */
[----:B------:R-:W-:Y:S05]  /*0450*/  @P0 BRA `(.L_x_2) ;  /* 0xfffffffc00d80947 */ /* 0x000fea000383ffff */
.L_x_1:
[----:B------:R-:W-:Y:S05]  /*0460*/  BSYNC.RECONVERGENT B0 ;  /* 0x0000000000007941 */ /* 0x000fea0003800200 */
.L_x_0:
[----:B------:R-:W-:Y:S05]  /*0470*/  @P1 EXIT ;  /* 0x000000000000194d */ /* 0x000fea0003800000 */
[----:B------:R-:W0:Y:S01]  /*0480*/  LDCU.64 UR6, c[0x0][0x388] ;  /* 0x00007100ff0677ac */ /* 0x000e220008000a00 */
[----:B------:R-:W1:Y:S01]  /*0490*/  LDCU.64 UR4, c[0x0][0x390] ;  /* 0x00007200ff0477ac */ /* 0x000e620008000a00 */
[----:B0-----:R-:W-:Y:S02]  /*04a0*/  UIADD3 UR6, UP0, UPT, UR6, 0x10, URZ ;  /* 0x0000001006067890 */ /* 0x001fe4000ff1e0ff */
[----:B-1----:R-:W-:Y:S02]  /*04b0*/  UIADD3 UR4, UP1, UPT, UR4, 0x10, URZ ;  /* 0x0000001004047890 */ /* 0x002fe4000ff3e0ff */
[----:B------:R-:W-:Y:S02]  /*04c0*/  UIADD3.X UR7, UPT, UPT, URZ, UR7, URZ, UP0, !UPT ;  /* 0x00000007ff077290 */ /* 0x000fe400087fe4ff */
[----:B------:R-:W-:-:S12]  /*04d0*/  UIADD3.X UR5, UPT, UPT, URZ, UR5, URZ, UP1, !UPT ;  /* 0x00000005ff057290 */ /* 0x000fd80008ffe4ff */
.L_x_3:
[----:B--2---:R-:W-:Y:S01]  /*04e0*/  MOV R7, UR7 ;  /* 0x0000000700077c02 */ /* 0x004fe20008000f00 */
[----:B------:R-:W-:Y:S01]  /*04f0*/  IMAD.U32 R6, RZ, RZ, UR6 ;  /* 0x00000006ff067e24 */ /* 0x000fe2000f8e00ff */
[----:B0-----:R-:W-:Y:S01]  /*0500*/  MOV R5, UR5 ;  /* 0x0000000500057c02 */ /* 0x001fe20008000f00 */
[----:B------:R-:W-:Y:S02]  /*0510*/  IMAD.U32 R4, RZ, RZ, UR4 ;  /* 0x00000004ff047e24 */ /* 0x000fe4000f8e00ff */
[----:B------:R-:W-:-:S04]  /*0520*/  IMAD.WIDE R6, R3, 0x8, R6 ;  /* 0x0000000803067825 */ /* 0x000fc800078e0206 */
[----:B------:R-:W-:Y:S01]  /*0530*/  IMAD.WIDE R4, R3, 0x8, R4 ;  /* 0x0000000803047825 */ /* 0x000fe200078e0204 */
[----:B------:R-:W2:Y:S04]  /*0540*/  LDG.E.64 R8, desc[UR8][R6.64+-0x10] ;  /* 0xfffff00806087981 */ /* 0x000ea8000c1e1b00 */
[----:B------:R-:W2:Y:S04]  /*0550*/  LDG.E.64 R10, desc[UR8][R4.64+-0x10] ;  /* 0xfffff008040a7981 */ /* 0x000ea8000c1e1b00 */
[----:B------:R-:W3:Y:S04]  /*0560*/  LDG.E.64 R12, desc[UR8][R4.64+-0x8] ;  /* 0xfffff808040c7981 */ /* 0x000ee8000c1e1b00 */
[----:B------:R-:W4:Y:S04]  /*0570*/  LDG.E.64 R14, desc[UR8][R4.64] ;  /* 0x00000008040e7981 */ /* 0x000f28000c1e1b00 */
[----:B------:R-:W5:Y:S01]  /*0580*/  LDG.E.64 R16, desc[UR8][R4.64+0x8] ;  /* 0x0000080804107981 */ /* 0x000f62000c1e1b00 */
[----:B--2---:R-:W-:-:S07]  /*0590*/  DADD R8, R8, R10 ;  /* 0x0000000008087229 */ /* 0x004fce000000000a */
[----:B------:R0:W-:Y:S04]  /*05a0*/  STG.E.64 desc[UR8][R4.64+-0x10], R8 ;  /* 0xfffff00804007986 */ /* 0x0001e8000c101b08 */
[----:B------:R-:W3:Y:S02]  /*05b0*/  LDG.E.64 R10, desc[UR8][R6.64+-0x8] ;  /* 0xfffff808060a7981 */ /* 0x000ee4000c1e1b00 */
[----:B---3--:R-:W-:-:S07]  /*05c0*/  DADD R10, R10, R12 ;  /* 0x000000000a0a7229 */ /* 0x008fce000000000c */
[----:B------:R0:W-:Y:S04]  /*05d0*/  STG.E.64 desc[UR8][R4.64+-0x8], R10 ;  /* 0xfffff80a04007986 */ /* 0x0001e8000c101b08 */
[----:B------:R-:W4:Y:S02]  /*05e0*/  LDG.E.64 R12, desc[UR8][R6.64] ;  /* 0x00000008060c7981 */ /* 0x000f24000c1e1b00 */
[----:B----4-:R-:W-:-:S07]  /*05f0*/  DADD R12, R12, R14 ;  /* 0x000000000c0c7229 */ /* 0x010fce000000000e */
[----:B------:R0:W-:Y:S04]  /*0600*/  STG.E.64 desc[UR8][R4.64], R12 ;  /* 0x0000000c04007986 */ /* 0x0001e8000c101b08 */
[----:B------:R-:W5:Y:S01]  /*0610*/  LDG.E.64 R14, desc[UR8][R6.64+0x8] ;  /* 0x00000808060e7981 */ /* 0x000f62000c1e1b00 */
[----:B------:R-:W-:-:S05]  /*0620*/  VIADD R3, R3, 0x4 ;  /* 0x0000000403037836 */ /* 0x000fca0000000000 */
[----:B------:R-:W-:Y:S01]  /*0630*/  ISETP.GE.AND P0, PT, R3, R0, PT ;  /* 0x000000000300720c */ /* 0x000fe20003f06270 */
[----:B-----5:R-:W-:-:S07]  /*0640*/  DADD R14, R14, R16 ;  /* 0x000000000e0e7229 */ /* 0x020fce0000000010 */
[----:B------:R0:W-:Y:S05]  /*0650*/  STG.E.64 desc[UR8][R4.64+0x8], R14 ;  /* 0x0000080e04007986 */ /* 0x0001ea000c101b08 */
[----:B------:R-:W-:Y:S05]  /*0660*/  @!P0 BRA `(.L_x_3) ;  /* 0xfffffffc009c8947 */ /* 0x000fea000383ffff */
[----:B------:R-:W-:Y:S05]  /*0670*/  EXIT ;  /* 0x000000000000794d */ /* 0x000fea0003800000 */
.L_x_4:
[----:B------:R-:W-:-:S00]  /*0680*/  BRA `(.L_x_4) ;  /* 0xfffffffc00fc7947 */ /* 0x000fc0000383ffff */
[----:B------:R-:W-:-:S00]  /*0690*/  NOP ;  /* 0x0000000000007918 */ /* 0x000fc00000000000 */
        /* <DEDUP_REMOVED lines=14> */
.L_x_10:


//--------------------- .text._Z17add_linear_accessiPdS_ --------------------------
	.section	.text._Z17add_linear_accessiPdS_,"ax",@progbits
	.align	128
        .global         _Z17add_linear_accessiPdS_
        .type           _Z17add_linear_accessiPdS_,@function
        .size           _Z17add_linear_accessiPdS_,(.L_x_11 - _Z17add_linear_accessiPdS_)
        .other          _Z17add_linear_accessiPdS_,@"STO_CUDA_ENTRY STV_DEFAULT"
_Z17add_linear_accessiPdS_:
.text._Z17add_linear_accessiPdS_:
[----:B------:R-:W-:Y:S01]  /*0000*/  LDC R1, c[0x0][0x37c] ;  /* 0x0000df00ff017b82 */ /* 0x000fe20000000800 */
[----:B------:R-:W0:Y:S01]  /*0010*/  S2R R3, SR_TID.X ;  /* 0x0000000000037919 */ /* 0x000e220000002100 */
[----:B------:R-:W0:Y:S06]  /*0020*/  LDCU UR4, c[0x0][0x360] ;  /* 0x00006c00ff0477ac */ /* 0x000e2c0008000800 */
[----:B------:R-:W1:Y:S01]  /*0030*/  LDC R2, c[0x0][0x370] ;  /* 0x0000dc00ff027b82 */ /* 0x000e620000000800 */
[----:B------:R-:W0:Y:S01]  /*0040*/  S2R R0, SR_CTAID.X ;  /* 0x0000000000007919 */ /* 0x000e220000002500 */
[----:B------:R-:W2:Y:S01]  /*0050*/  LDCU UR6, c[0x0][0x380] ;  /* 0x00007000ff0677ac */ /* 0x000ea20008000800 */
[----:B0-----:R-:W-:-:S02]  /*0060*/  IMAD R3, R0, UR4, R3 ;  /* 0x0000000400037c24 */ /* 0x001fc4000f8e0203 */
[----:B-1----:R-:W-:-:S03]  /*0070*/  IMAD R0, R2, UR4, RZ ;  /* 0x0000000402007c24 */ /* 0x002fc6000f8e02ff */
[----:B--2---:R-:W-:-:S13]  /*0080*/  ISETP.GE.AND P0, PT, R3, UR6, PT ;  /* 0x0000000603007c0c */ /* 0x004fda000bf06270 */
[----:B------:R-:W-:Y:S05]  /*0090*/  @P0 EXIT ;  /* 0x000000000000094d */ /* 0x000fea0003800000 */
[----:B------:R-:W0:Y:S01]  /*00a0*/  I2F.U32.RP R8, R0 ;  /* 0x0000000000087306 */ /* 0x000e220000209000 */
[C---:B------:R-:W-:Y:S01]  /*00b0*/  IADD3 R2, PT, PT, R0.reuse, R3, RZ ;  /* 0x0000000300027210 */ /* 0x040fe20007ffe0ff */
[----:B------:R-:W-:Y:S01]  /*00c0*/  IMAD.MOV R9, RZ, RZ, -R0 ;  /* 0x000000ffff097224 */ /* 0x000fe200078e0a00 */
[----:B------:R-:W-:Y:S01]  /*00d0*/  ISETP.NE.U32.AND P2, PT, R0, RZ, PT ;  /* 0x000000ff0000720c */ /* 0x000fe20003f45070 */
[----:B------:R-:W1:Y:S01]  /*00e0*/  LDCU.64 UR4, c[0x0][0x358] ;  /* 0x00006b00ff0477ac */ /* 0x000e620008000a00 */
[C---:B------:R-:W-:Y:S01]  /*00f0*/  ISETP.GE.AND P0, PT, R2.reuse, UR6, PT ;  /* 0x0000000602007c0c */ /* 0x040fe2000bf06270 */
[----:B------:R-:W-:Y:S01]  /*0100*/  BSSY.RECONVERGENT B0, `(.L_x_5) ;  /* 0x0000027000007945 */ /* 0x000fe20003800200 */
[----:B------:R-:W-:Y:S02]  /*0110*/  VIMNMX R7, PT, PT, R2, UR6, !PT ;  /* 0x0000000602077c48 */ /* 0x000fe4000ffe0100 */
[----:B------:R-:W-:-:S04]  /*0120*/  SEL R6, RZ, 0x1, P0 ;  /* 0x00000001ff067807 */ /* 0x000fc80000000000 */
[----:B------:R-:W-:Y:S01]  /*0130*/  IADD3 R7, PT, PT, R7, -R2, -R6 ;  /* 0x8000000207077210 */ /* 0x000fe20007ffe806 */
[----:B0-----:R-:W0:Y:S02]  /*0140*/  MUFU.RCP R8, R8 ;  /* 0x0000000800087308 */ /* 0x001e240000001000 */
[----:B0-----:R-:W-:-:S06]  /*0150*/  IADD3 R4, PT, PT, R8, 0xffffffe, RZ ;  /* 0x0ffffffe08047810 */ /* 0x001fcc0007ffe0ff */
[----:B------:R0:W2:Y:S02]  /*0160*/  F2I.FTZ.U32.TRUNC.NTZ R5, R4 ;  /* 0x0000000400057305 */ /* 0x0000a4000021f000 */
[----:B0-----:R-:W-:Y:S02]  /*0170*/  IMAD.MOV.U32 R4, RZ, RZ, RZ ;  /* 0x000000ffff047224 */ /* 0x001fe400078e00ff */
[----:B--2---:R-:W-:-:S04]  /*0180*/  IMAD R9, R9, R5, RZ ;  /* 0x0000000509097224 */ /* 0x004fc800078e02ff */
[----:B------:R-:W-:-:S06]  /*0190*/  IMAD.HI.U32 R8, R5, R9, R4 ;  /* 0x0000000905087227 */ /* 0x000fcc00078e0004 */
[----:B------:R-:W-:-:S05]  /*01a0*/  IMAD.HI.U32 R5, R8, R7, RZ ;  /* 0x0000000708057227 */ /* 0x000fca00078e00ff */
[----:B------:R-:W-:-:S05]  /*01b0*/  IADD3 R2, PT, PT, -R5, RZ, RZ ;  /* 0x000000ff05027210 */ /* 0x000fca0007ffe1ff */
[----:B------:R-:W-:-:S05]  /*01c0*/  IMAD R7, R0, R2, R7 ;  /* 0x0000000200077224 */ /* 0x000fca00078e0207 */
[----:B------:R-:W-:-:S13]  /*01d0*/  ISETP.GE.U32.AND P0, PT, R7, R0, PT ;  /* 0x000000000700720c */ /* 0x000fda0003f06070 */
[----:B------:R-:W-:Y:S01]  /*01e0*/  @P0 IMAD.IADD R7, R7, 0x1, -R0 ;  /* 0x0000000107070824 */ /* 0x000fe200078e0a00 */
[----:B------:R-:W-:-:S04]  /*01f0*/  @P0 IADD3 R5, PT, PT, R5, 0x1, RZ ;  /* 0x0000000105050810 */ /* 0x000fc80007ffe0ff */
[----:B------:R-:W-:-:S13]  /*0200*/  ISETP.GE.U32.AND P1, PT, R7, R0, PT ;  /* 0x000000000700720c */ /* 0x000fda0003f26070 */
[----:B------:R-:W-:Y:S01]  /*0210*/  @P1 VIADD R5, R5, 0x1 ;  /* 0x0000000105051836 */ /* 0x000fe20000000000 */
[----:B------:R-:W-:-:S04]  /*0220*/  @!P2 LOP3.LUT R5, RZ, R0, RZ, 0x33, !PT ;  /* 0x00000000ff05a212 */ /* 0x000fc800078e33ff */
[----:B------:R-:W-:-:S04]  /*0230*/  IADD3 R2, PT, PT, R6, R5, RZ ;  /* 0x0000000506027210 */ /* 0x000fc80007ffe0ff */
[C---:B------:R-:W-:Y:S02]  /*0240*/  LOP3.LUT R4, R2.reuse, 0x3, RZ, 0xc0, !PT ;  /* 0x0000000302047812 */ /* 0x040fe400078ec0ff */
[----:B------:R-:W-:Y:S02]  /*0250*/  ISETP.GE.U32.AND P1, PT, R2, 0x3, PT ;  /* 0x000000030200780c */ /* 0x000fe40003f26070 */
[----:B------:R-:W-:-:S13]  /*0260*/  ISETP.NE.AND P0, PT, R4, 0x3, PT ;  /* 0x000000030400780c */ /* 0x000fda0003f05270 */
[----:B-1----:R-:W-:Y:S05]  /*0270*/  @!P0 BRA `(.L_x_6) ;  /* 0x00000000003c8947 */ /* 0x002fea0003800000 */
[----:B------:R-:W0:Y:S01]  /*0280*/  LDC.64 R10, c[0x0][0x390] ;  /* 0x0000e400ff0a7b82 */ /* 0x000e220000000a00 */
[----:B------:R-:W-:-:S05]  /*0290*/  VIADD R2, R2, 0x1 ;  /* 0x0000000102027836 */ /* 0x000fca0000000000 */
[----:B------:R-:W-:Y:S02]  /*02a0*/  LOP3.LUT R2, R2, 0x3, RZ, 0xc0, !PT ;  /* 0x0000000302027812 */ /* 0x000fe400078ec0ff */
[----:B------:R-:W1:Y:S02]  /*02b0*/  LDC.64 R12, c[0x0][0x388] ;  /* 0x0000e200ff0c7b82 */ /* 0x000e640000000a00 */
[----:B------:R-:W-:-:S07]  /*02c0*/  IADD3 R2, PT, PT, -R2, RZ, RZ ;  /* 0x000000ff02027210 */ /* 0x000fce0007ffe1ff */
.L_x_7:
[----:B-1----:R-:W-:-:S04]  /*02d0*/  IMAD.WIDE R6, R3, 0x8, R12 ;  /* 0x0000000803067825 */ /* 0x002fc800078e020c */
[----:B0-2---:R-:W-:Y:S02]  /*02e0*/  IMAD.WIDE R4, R3, 0x8, R10 ;  /* 0x0000000803047825 */ /* 0x005fe400078e020a */
[----:B------:R-:W2:Y:S04]  /*02f0*/  LDG.E.64 R6, desc[UR4][R6.64] ;  /* 0x0000000406067981 */ /* 0x000ea8000c1e1b00 */
[----:B------:R-:W2:Y:S01]  /*0300*/  LDG.E.64 R8, desc[UR4][R4.64] ;  /* 0x0000000404087981 */ /* 0x000ea2000c1e1b00 */
[----:B------:R-:W-:Y:S01]  /*0310*/  VIADD R2, R2, 0x1 ;  /* 0x0000000102027836 */ /* 0x000fe20000000000 */
[----:B------:R-:W-:-:S04]  /*0320*/  IADD3 R3, PT, PT, R0, R3, RZ ;  /* 0x0000000300037210 */ /* 0x000fc80007ffe0ff */
[----:B------:R-:W-:Y:S01]  /*0330*/  ISETP.NE.AND P0, PT, R2, RZ, PT ;  /* 0x000000ff0200720c */ /* 0x000fe20003f05270 */
[----:B--2---:R-:W-:-:S07]  /*0340*/  DADD R8, R6, R8 ;  /* 0x0000000006087229 */ /* 0x004fce0000000008 */
[----:B------:R2:W-:Y:S05]  /*0350*/  STG.E.64 desc[UR4][R4.64], R8 ;  /* 0x0000000804007986 */ /* 0x0005ea000c101b04 */
[----:B------:R-:W-:Y:S05]  /*0360*/  @P0 BRA `(.L_x_7) ;  /* 0xfffffffc00d80947 */ /* 0x000fea000383ffff */
.L_x_6:
[----:B------:R-:W-:Y:S05]  /*0370*/  BSYNC.RECONVERGENT B0 ;  /* 0x0000000000007941 */ /* 0x000fea0003800200 */
.L_x_5:
[----:B------:R-:W-:Y:S05]  /*0380*/  @!P1 EXIT ;  /* 0x000000000000994d */ /* 0x000fea0003800000 */
.L_x_8:
[----:B-12---:R-:W0:Y:S08]  /*0390*/  LDC.64 R4, c[0x0][0x388] ;  /* 0x0000e200ff047b82 */ /* 0x006e300000000a00 */
[----:B------:R-:W1:Y:S01]  /*03a0*/  LDC.64 R6, c[0x0][0x390] ;  /* 0x0000e400ff067b82 */ /* 0x000e620000000a00 */
[----:B0-----:R-:W-:-:S05]  /*03b0*/  IMAD.WIDE R14, R3, 0x8, R4 ;  /* 0x00000008030e7825 */ /* 0x001fca00078e0204 */
[----:B------:R-:W2:Y:S01]  /*03c0*/  LDG.E.64 R4, desc[UR4][R14.64] ;  /* 0x000000040e047981 */ /* 0x000ea2000c1e1b00 */
[----:B-1----:R-:W-:-:S05]  /*03d0*/  IMAD.WIDE R20, R3, 0x8, R6 ;  /* 0x0000000803147825 */ /* 0x002fca00078e0206 */
[----:B------:R-:W2:Y:S01]  /*03e0*/  LDG.E.64 R6, desc[UR4][R20.64] ;  /* 0x0000000414067981 */ /* 0x000ea2000c1e1b00 */
[----:B------:R-:W-:Y:S01]  /*03f0*/  IMAD.WIDE R10, R0, 0x8, R20 ;  /* 0x00000008000a7825 */ /* 0x000fe200078e0214 */
[----:B--2---:R-:W-:-:S03]  /*0400*/  DADD R4, R4, R6 ;  /* 0x0000000004047229 */ /* 0x004fc60000000006 */
[----:B------:R-:W-:-:S04]  /*0410*/  IMAD.WIDE R6, R0, 0x8, R14 ;  /* 0x0000000800067825 */ /* 0x000fc800078e020e */
[----:B------:R0:W-:Y:S04]  /*0420*/  STG.E.64 desc[UR4][R20.64], R4 ;  /* 0x0000000414007986 */ /* 0x0001e8000c101b04 */
[----:B------:R-:W2:Y:S04]  /*0430*/  LDG.E.64 R8, desc[UR4][R6.64] ;  /* 0x0000000406087981 */ /* 0x000ea8000c1e1b00 */
[----:B------:R-:W2:Y:S01]  /*0440*/  LDG.E.64 R12, desc[UR4][R10.64] ;  /* 0x000000040a0c7981 */ /* 0x000ea2000c1e1b00 */
[----:B------:R-:W-:Y:S01]  /*0450*/  IMAD.WIDE R16, R0, 0x8, R10 ;  /* 0x0000000800107825 */ /* 0x000fe200078e020a */
[----:B--2---:R-:W-:-:S03]  /*0460*/  DADD R8, R8, R12 ;  /* 0x0000000008087229 */ /* 0x004fc6000000000c */
[----:B------:R-:W-:-:S04]  /*0470*/  IMAD.WIDE R12, R0, 0x8, R6 ;  /* 0x00000008000c7825 */ /* 0x000fc800078e0206 */
[----:B------:R1:W-:Y:S04]  /*0480*/  STG.E.64 desc[UR4][R10.64], R8 ;  /* 0x000000080a007986 */ /* 0x0003e8000c101b04 */
[----:B------:R-:W2:Y:S04]  /*0490*/  LDG.E.64 R14, desc[UR4][R12.64] ;  /* 0x000000040c0e7981 */ /* 0x000ea8000c1e1b00 */
[----:B------:R-:W2:Y:S01]  /*04a0*/  LDG.E.64 R18, desc[UR4][R16.64] ;  /* 0x0000000410127981 */ /* 0x000ea2000c1e1b00 */
[----:B0-----:R-:W-:Y:S01]  /*04b0*/  IMAD.WIDE R4, R0, 0x8, R16 ;  /* 0x0000000800047825 */ /* 0x001fe200078e0210 */
[----:B--2---:R-:W-:-:S03]  /*04c0*/  DADD R14, R14, R18 ;  /* 0x000000000e0e7229 */ /* 0x004fc60000000012 */
[----:B------:R-:W-:-:S04]  /*04d0*/  IMAD.WIDE R18, R0, 0x8, R12 ;  /* 0x0000000800127825 */ /* 0x000fc800078e020c */
[----:B------:R1:W-:Y:S04]  /*04e0*/  STG.E.64 desc[UR4][R16.64], R14 ;  /* 0x0000000e10007986 */ /* 0x0003e8000c101b04 */
[----:B------:R-:W2:Y:S04]  /*04f0*/  LDG.E.64 R18, desc[UR4][R18.64] ;  /* 0x0000000412127981 */ /* 0x000ea8000c1e1b00 */
[----:B------:R-:W2:Y:S01]  /*0500*/  LDG.E.64 R6, desc[UR4][R4.64] ;  /* 0x0000000404067981 */ /* 0x000ea2000c1e1b00 */
[----:B------:R-:W-:-:S04]  /*0510*/  LEA R3, R0, R3, 0x2 ;  /* 0x0000000300037211 */ /* 0x000fc800078e10ff */
[----:B------:R-:W-:Y:S01]  /*0520*/  ISETP.GE.AND P0, PT, R3, UR6, PT ;  /* 0x0000000603007c0c */ /* 0x000fe2000bf06270 */
[----:B--2---:R-:W-:-:S07]  /*0530*/  DADD R6, R18, R6 ;  /* 0x0000000012067229 */ /* 0x004fce0000000006 */
[----:B------:R1:W-:Y:S05]  /*0540*/  STG.E.64 desc[UR4][R4.64], R6 ;  /* 0x0000000604007986 */ /* 0x0003ea000c101b04 */
[----:B------:R-:W-:Y:S05]  /*0550*/  @!P0 BRA `(.L_x_8) ;  /* 0xfffffffc008c8947 */ /* 0x000fea000383ffff */
[----:B------:R-:W-:Y:S05]  /*0560*/  EXIT ;  /* 0x000000000000794d */ /* 0x000fea0003800000 */
.L_x_9:
        /* <DEDUP_REMOVED lines=9> */
.L_x_11:


//--------------------- .nv.shared.reserved.0     --------------------------
	.section	.nv.shared.reserved.0,"aw",@nobits
	.weak		__nv_reservedSMEM_offset_0_alias
	.size		__nv_reservedSMEM_offset_0_alias, 0, 64
	.other		__nv_reservedSMEM_offset_0_alias,@"STO_CUDA_RESERVED_SHARED STV_DEFAULT"
__nv_reservedSMEM_offset_0_alias:
	.zero		0
	.zero		64


//--------------------- .nv.constant0._Z22add_consecutive_accessiPdS_ --------------------------
	.section	.nv.constant0._Z22add_consecutive_accessiPdS_,"a",@progbits
	.sectionflags	@""
	.align	4
.nv.constant0._Z22add_consecutive_accessiPdS_:
	.zero		920


//--------------------- .nv.constant0._Z17add_linear_accessiPdS_ --------------------------
	.section	.nv.constant0._Z17add_linear_accessiPdS_,"a",@progbits
	.sectionflags	@""
	.align	4
.nv.constant0._Z17add_linear_accessiPdS_:
	.zero		920


//--------------------- SYMBOLS --------------------------

	.type		.nv.reservedSmem.offset0,@object
	.size		.nv.reservedSmem.offset0,0x4
